	.headerflags	@"EF_CUDA_TEXMODE_UNIFIED EF_CUDA_64BIT_ADDRESS EF_CUDA_ACCELERATORS EF_CUDA_SM90 EF_CUDA_VIRTUAL_SM(EF_CUDA_SM90)"
	.elftype	@"ET_EXEC"


//--------------------- .nv.info                  --------------------------
	.section	.nv.info,"",@"SHT_CUDA_INFO"
	.align	4


	//----- nvinfo : EIATTR_REGCOUNT
	.align		4
        /*0000*/ 	.byte	0x04, 0x2f
        /*0002*/ 	.short	(.L_1 - .L_0)
	.align		4
.L_0:
        /*0004*/ 	.word	index@(triton_poi_fused_mul_1)
        /*0008*/ 	.word	0x0000000b


	//----- nvinfo : EIATTR_MIN_STACK_SIZE
	.align		4
.L_1:
        /*000c*/ 	.byte	0x04, 0x12
        /*000e*/ 	.short	(.L_3 - .L_2)
	.align		4
.L_2:
        /*0010*/ 	.word	index@(triton_poi_fused_mul_1)
        /*0014*/ 	.word	0x00000000


	//----- nvinfo : EIATTR_FRAME_SIZE
	.align		4
.L_3:
        /*0018*/ 	.byte	0x04, 0x11
        /*001a*/ 	.short	(.L_5 - .L_4)
	.align		4
.L_4:
        /*001c*/ 	.word	index@(triton_poi_fused_mul_1)
        /*0020*/ 	.word	0x00000000


	//----- nvinfo : EIATTR_MIN_STACK_SIZE
	.align		4
.L_5:
        /*0024*/ 	.byte	0x04, 0x12
        /*0026*/ 	.short	(.L_7 - .L_6)
	.align		4
.L_6:
        /*0028*/ 	.word	index@(triton_poi_fused_mul_1)
        /*002c*/ 	.word	0x00000000
.L_7:


//--------------------- .nv.info.triton_poi_fused_mul_1 --------------------------
	.section	.nv.info.triton_poi_fused_mul_1,"",@"SHT_CUDA_INFO"
	.sectionflags	@""
	.align	4


	//----- nvinfo : EIATTR_CUDA_API_VERSION
	.align		4
        /*0000*/ 	.byte	0x04, 0x37
        /*0002*/ 	.short	(.L_9 - .L_8)
.L_8:
        /*0004*/ 	.word	0x0000007c


	//----- nvinfo : EIATTR_KPARAM_INFO
	.align		4
.L_9:
        /*0008*/ 	.byte	0x04, 0x17
        /*000a*/ 	.short	(.L_11 - .L_10)
.L_10:
        /*000c*/ 	.word	0x00000000
        /*0010*/ 	.short	0x0003
        /*0012*/ 	.short	0x0018
        /*0014*/ 	.byte	0x00, 0xf0, 0x11, 0x00


	//----- nvinfo : EIATTR_KPARAM_INFO
	.align		4
.L_11:
        /*0018*/ 	.byte	0x04, 0x17
        /*001a*/ 	.short	(.L_13 - .L_12)
.L_12:
        /*001c*/ 	.word	0x00000000
        /*0020*/ 	.short	0x0002
        /*0022*/ 	.short	0x0010
        /*0024*/ 	.byte	0x00, 0xf4, 0x21, 0x00


	//----- nvinfo : EIATTR_KPARAM_INFO
	.align		4
.L_13:
        /*0028*/ 	.byte	0x04, 0x17
        /*002a*/ 	.short	(.L_15 - .L_14)
.L_14:
        /*002c*/ 	.word	0x00000000
        /*0030*/ 	.short	0x0001
        /*0032*/ 	.short	0x0008
        /*0034*/ 	.byte	0x00, 0xf4, 0x21, 0x00


	//----- nvinfo : EIATTR_KPARAM_INFO
	.align		4
.L_15:
        /*0038*/ 	.byte	0x04, 0x17
        /*003a*/ 	.short	(.L_17 - .L_16)
.L_16:
        /*003c*/ 	.word	0x00000000
        /*0040*/ 	.short	0x0000
        /*0042*/ 	.short	0x0000
        /*0044*/ 	.byte	0x00, 0xf4, 0x21, 0x00


	//----- nvinfo : EIATTR_SPARSE_MMA_MASK
	.align		4
.L_17:
        /*0048*/ 	.byte	0x03, 0x50
        /*004a*/ 	.short	0x0000


	//----- nvinfo : EIATTR_MAXREG_COUNT
	.align		4
        /*004c*/ 	.byte	0x03, 0x1b
        /*004e*/ 	.short	0x00ff


	//----- nvinfo : EIATTR_EXIT_INSTR_OFFSETS
	.align		4
        /*0050*/ 	.byte	0x04, 0x1c
        /*0052*/ 	.short	(.L_19 - .L_18)


	//   ....[0]....
.L_18:
        /*0054*/ 	.word	0x00000230


	//   ....[1]....
        /*0058*/ 	.word	0x00000250


	//----- nvinfo : EIATTR_REQNTID
	.align		4
.L_19:
        /*005c*/ 	.byte	0x04, 0x10
        /*005e*/ 	.short	(.L_21 - .L_20)
.L_20:
        /*0060*/ 	.word	0x00000080
        /*0064*/ 	.word	0x00000001
        /*0068*/ 	.word	0x00000001


	//----- nvinfo : EIATTR_CBANK_PARAM_SIZE
	.align		4
.L_21:
        /*006c*/ 	.byte	0x03, 0x19
        /*006e*/ 	.short	0x001c


	//----- nvinfo : EIATTR_PARAM_CBANK
	.align		4
        /*0070*/ 	.byte	0x04, 0x0a
        /*0072*/ 	.short	(.L_23 - .L_22)
	.align		4
.L_22:
        /*0074*/ 	.word	index@(.nv.constant0.triton_poi_fused_mul_1)
        /*0078*/ 	.short	0x0210
        /*007a*/ 	.short	0x001c


	//----- nvinfo : EIATTR_SW_WAR
	.align		4
.L_23:
        /*007c*/ 	.byte	0x04, 0x36
        /*007e*/ 	.short	(.L_25 - .L_24)
.L_24:
        /*0080*/ 	.word	0x00000008
.L_25:


//--------------------- .nv.callgraph             --------------------------
	.section	.nv.callgraph,"",@"SHT_CUDA_CALLGRAPH"
	.align	4
	.sectionentsize	8
	.align		4
        /*0000*/ 	.word	0x00000000
	.align		4
        /*0004*/ 	.word	0xffffffff
	.align		4
        /*0008*/ 	.word	0x00000000
	.align		4
        /*000c*/ 	.word	0xfffffffe
	.align		4
        /*0010*/ 	.word	0x00000000
	.align		4
        /*0014*/ 	.word	0xfffffffd
	.align		4
        /*0018*/ 	.word	0x00000000
	.align		4
        /*001c*/ 	.word	0xfffffffc


//--------------------- .text.triton_poi_fused_mul_1 --------------------------
	.section	.text.triton_poi_fused_mul_1,"ax",@progbits
	.align	128
        .global         triton_poi_fused_mul_1
        .type           triton_poi_fused_mul_1,@function
        .size           triton_poi_fused_mul_1,(.L_x_1 - triton_poi_fused_mul_1)
        .other          triton_poi_fused_mul_1,@"STO_CUDA_ENTRY STV_DEFAULT"
triton_poi_fused_mul_1:
.text.triton_poi_fused_mul_1:
[----:B------:R-:W0:Y:S02]  /*0000*/  LDC R1, c[0x0][0x28] ;  /* 0x00000a00ff017b82 */ /* 0x000e240000000800 */
[----:B------:R-:W1:Y:S01]  /*0010*/  S2R R0, SR_TID.X ;  /* 0x0000000000007919 */ /* 0x000e620000002100 */
[----:B------:R-:W2:Y:S01]  /*0020*/  LDC.64 R2, c[0x0][0x210] ;  /* 0x00008400ff027b82 */ /* 0x000ea20000000a00 */
[----:B------:R-:W-:Y:S01]  /*0030*/  ULDC.64 UR4, c[0x0][0x208] ;  /* 0x0000820000047ab9 */ /* 0x000fe20000000a00 */
[----:B------:R-:W3:Y:S01]  /*0040*/  S2R R7, SR_CTAID.X ;  /* 0x0000000000077919 */ /* 0x000ee20000002500 */
[----:B-1----:R-:W-:Y:S02]  /*0050*/  LOP3.LUT R0, R0, 0x7f, RZ, 0xc0, !PT ;  /* 0x0000007f00007812 */ /* 0x002fe400078ec0ff */
[----:B---3--:R-:W-:Y:S02]  /*0060*/  SHF.R.S32.HI R4, RZ, 0x18, R7 ;  /* 0x00000018ff047819 */ /* 0x008fe40000011407 */
[----:B------:R-:W-:Y:S02]  /*0070*/  LEA R7, R7, R0, 0x7 ;  /* 0x0000000007077211 */ /* 0x000fe400078e38ff */
[----:B------:R-:W-:-:S02]  /*0080*/  SGXT R0, R4, 0x1 ;  /* 0x000000010400781a */ /* 0x000fc40000000200 */
[----:B------:R-:W-:Y:S02]  /*0090*/  ISETP.GE.AND P0, PT, R7, 0x100, PT ;  /* 0x000001000700780c */ /* 0x000fe40003f06270 */
[----:B------:R-:W-:-:S04]  /*00a0*/  LEA.HI R0, R0, R7, RZ, 0x4 ;  /* 0x0000000700007211 */ /* 0x000fc800078f20ff */
[----:B------:R-:W-:Y:S01]  /*00b0*/  SHF.R.S32.HI R5, RZ, 0x4, R0 ;  /* 0x00000004ff057819 */ /* 0x000fe20000011400 */
[----:B------:R-:W-:-:S04]  /*00c0*/  HFMA2.MMA R0, -RZ, RZ, 0, 0 ;  /* 0x00000000ff007435 */ /* 0x000fc800000001ff */
[----:B--2---:R-:W-:Y:S02]  /*00d0*/  IMAD.WIDE R2, R5, 0x4, R2 ;  /* 0x0000000405027825 */ /* 0x004fe400078e0202 */
[----:B------:R-:W1:Y:S04]  /*00e0*/  LDC.64 R4, c[0x0][0x218] ;  /* 0x00008600ff047b82 */ /* 0x000e680000000a00 */
[----:B------:R2:W3:Y:S01]  /*00f0*/  @!P0 LDG.E.EL R0, desc[UR4][R2.64] ;  /* 0x0000000402008981 */ /* 0x0004e2000c2e1900 */
[----:B------:R-:W-:-:S03]  /*0100*/  MOV R6, RZ ;  /* 0x000000ff00067202 */ /* 0x000fc60000000f00 */
[----:B--2---:R-:W2:Y:S01]  /*0110*/  LDC.64 R2, c[0x0][0x220] ;  /* 0x00008800ff027b82 */ /* 0x004ea20000000a00 */
[----:B-1----:R-:W-:-:S05]  /*0120*/  IMAD.WIDE R4, R7, 0x4, R4 ;  /* 0x0000000407047825 */ /* 0x002fca00078e0204 */
[----:B------:R1:W4:Y:S01]  /*0130*/  @!P0 LDG.E R6, desc[UR4][R4.64] ;  /* 0x0000000404068981 */ /* 0x000322000c1e1900 */
[----:B--2---:R-:W-:Y:S01]  /*0140*/  IMAD.WIDE R2, R7, 0x4, R2 ;  /* 0x0000000407027825 */ /* 0x004fe200078e0202 */
[----:B-1----:R-:W-:-:S03]  /*0150*/  HFMA2.MMA R5, -RZ, RZ, 1.625, 0 ;  /* 0x3e800000ff057435 */ /* 0x002fc600000001ff */
[----:B---3--:R-:W-:-:S04]  /*0160*/  FADD R0, RZ, -R0 ;  /* 0x80000000ff007221 */ /* 0x008fc80000000000 */
[----:B------:R-:W-:-:S05]  /*0170*/  FMUL R0, R0, 1.4426950216293334961 ;  /* 0x3fb8aa3b00007820 */ /* 0x000fca0000400000 */
[----:B------:R-:W-:-:S13]  /*0180*/  FSETP.GEU.AND P1, PT, R0, -126, PT ;  /* 0xc2fc00000000780b */ /* 0x000fda0003f2e000 */
[----:B------:R-:W-:-:S04]  /*0190*/  @!P1 FMUL R0, R0, 0.5 ;  /* 0x3f00000000009820 */ /* 0x000fc80000400000 */
[----:B------:R-:W1:Y:S02]  /*01a0*/  MUFU.EX2 R8, R0 ;  /* 0x0000000000087308 */ /* 0x000e640000000800 */
[----:B-1----:R-:W-:-:S04]  /*01b0*/  @!P1 FMUL R8, R8, R8 ;  /* 0x0000000808089220 */ /* 0x002fc80000400000 */
[----:B------:R-:W-:-:S05]  /*01c0*/  FADD R8, R8, 1 ;  /* 0x3f80000008087421 */ /* 0x000fca0000000000 */
[----:B------:R-:W-:-:S04]  /*01d0*/  FSETP.GT.AND P1, PT, R8, 8.50705917302346158658e+37, PT ;  /* 0x7e8000000800780b */ /* 0x000fc80003f24000 */
[----:B------:R-:W-:-:S09]  /*01e0*/  FSEL R5, R5, 1, P1 ;  /* 0x3f80000005057808 */ /* 0x000fd20000800000 */
[----:B------:R-:W-:-:S06]  /*01f0*/  @P1 FMUL R8, R8, 0.25 ;  /* 0x3e80000008081820 */ /* 0x000fcc0000400000 */
[----:B------:R-:W1:Y:S02]  /*0200*/  MUFU.RCP R8, R8 ;  /* 0x0000000800087308 */ /* 0x000e640000001000 */
[----:B-1----:R-:W-:-:S04]  /*0210*/  FMUL R5, R8, R5 ;  /* 0x0000000508057220 */ /* 0x002fc80000400000 */
[----:B----4-:R-:W-:Y:S01]  /*0220*/  FMUL R5, R5, R6 ;  /* 0x0000000605057220 */ /* 0x010fe20000400000 */
[----:B------:R-:W-:Y:S06]  /*0230*/  @P0 EXIT ;  /* 0x000000000000094d */ /* 0x000fec0003800000 */
[----:B------:R-:W-:Y:S01]  /*0240*/  STG.E desc[UR4][R2.64], R5 ;  /* 0x0000000502007986 */ /* 0x000fe2000c101904 */
[----:B------:R-:W-:Y:S05]  /*0250*/  EXIT ;  /* 0x000000000000794d */ /* 0x000fea0003800000 */
.L_x_0:
[----:B------:R-:W-:-:S00]  /*0260*/  BRA `(.L_x_0) ;  /* 0xfffffffc00fc7947 */ /* 0x000fc0000383ffff */
[----:B------:R-:W-:-:S00]  /*0270*/  NOP ;  /* 0x0000000000007918 */ /* 0x000fc00000000000 */
        /* <DEDUP_REMOVED lines=8> */
.L_x_1:


//--------------------- .nv.constant0.triton_poi_fused_mul_1 --------------------------
	.section	.nv.constant0.triton_poi_fused_mul_1,"a",@progbits
	.sectionflags	@""
	.align	4
.nv.constant0.triton_poi_fused_mul_1:
	.zero		556
